//
// Generated by NVIDIA NVVM Compiler
//
// Compiler Build ID: CL-36424714
// Cuda compilation tools, release 13.0, V13.0.88
// Based on NVVM 20.0.0
//

.version 9.0
.target sm_100
.address_size 64

	// .globl	_Z5mult5PiS_S_
// _ZZ5mult5PiS_S_E5cache has been demoted

.visible .entry _Z5mult5PiS_S_(
	.param .u64 .ptr .align 1 _Z5mult5PiS_S__param_0,
	.param .u64 .ptr .align 1 _Z5mult5PiS_S__param_1,
	.param .u64 .ptr .align 1 _Z5mult5PiS_S__param_2
)
{
	.reg .pred 	%p<8>;
	.reg .b32 	%r<28>;
	.reg .b32 	%f<28>;
	.reg .b64 	%rd<15>;
	// demoted variable
	.shared .align 4 .b8 _ZZ5mult5PiS_S_E5cache[1024];
	ld.param.u64 	%rd3, [_Z5mult5PiS_S__param_0];
	ld.param.u64 	%rd4, [_Z5mult5PiS_S__param_1];
	ld.param.u64 	%rd5, [_Z5mult5PiS_S__param_2];
	mov.u32 	%r1, %tid.x;
	mov.u32 	%r2, %ctaid.x;
	mov.u32 	%r27, %ntid.x;
	mul.lo.s32 	%r11, %r2, %r27;
	shl.b32 	%r12, %r11, 1;
	add.s32 	%r26, %r12, %r1;
	setp.gt.s32 	%p1, %r26, 33791;
	mov.f32 	%f27, 0f00000000;
	@%p1 bra 	$L__BB0_3;
	cvta.to.global.u64 	%rd1, %rd4;
	cvta.to.global.u64 	%rd2, %rd3;
	mov.u32 	%r13, %nctaid.x;
	mul.lo.s32 	%r5, %r27, %r13;
	mov.f32 	%f27, 0f00000000;
$L__BB0_2:
	mul.wide.s32 	%rd6, %r26, 4;
	add.s64 	%rd7, %rd2, %rd6;
	ld.global.u32 	%r14, [%rd7];
	add.s64 	%rd8, %rd1, %rd6;
	ld.global.u32 	%r15, [%rd8];
	mul.lo.s32 	%r16, %r15, %r14;
	cvt.rn.f32.s32 	%f6, %r16;
	add.f32 	%f7, %f27, %f6;
	add.s32 	%r17, %r26, %r27;
	mul.wide.u32 	%rd9, %r17, 4;
	add.s64 	%rd10, %rd2, %rd9;
	ld.global.u32 	%r18, [%rd10];
	add.s64 	%rd11, %rd1, %rd9;
	ld.global.u32 	%r19, [%rd11];
	mul.lo.s32 	%r20, %r19, %r18;
	cvt.rn.f32.s32 	%f8, %r20;
	add.f32 	%f27, %f7, %f8;
	add.s32 	%r26, %r26, %r5;
	setp.lt.s32 	%p2, %r26, 33792;
	@%p2 bra 	$L__BB0_2;
$L__BB0_3:
	shl.b32 	%r21, %r1, 2;
	mov.u32 	%r22, _ZZ5mult5PiS_S_E5cache;
	add.s32 	%r8, %r22, %r21;
	st.shared.f32 	[%r8], %f27;
	bar.sync 	0;
	setp.lt.u32 	%p3, %r27, 66;
	@%p3 bra 	$L__BB0_7;
$L__BB0_4:
	shr.u32 	%r10, %r27, 1;
	setp.ge.u32 	%p4, %r1, %r10;
	@%p4 bra 	$L__BB0_6;
	shl.b32 	%r23, %r10, 2;
	add.s32 	%r24, %r8, %r23;
	ld.shared.f32 	%f9, [%r24];
	ld.shared.f32 	%f10, [%r8];
	add.f32 	%f11, %f9, %f10;
	st.shared.f32 	[%r8], %f11;
$L__BB0_6:
	bar.sync 	0;
	setp.gt.u32 	%p5, %r27, 131;
	mov.u32 	%r27, %r10;
	@%p5 bra 	$L__BB0_4;
$L__BB0_7:
	setp.gt.u32 	%p6, %r1, 31;
	@%p6 bra 	$L__BB0_10;
	ld.shared.f32 	%f12, [%r8+128];
	ld.shared.f32 	%f13, [%r8];
	add.f32 	%f14, %f12, %f13;
	ld.shared.f32 	%f15, [%r8+64];
	add.f32 	%f16, %f14, %f15;
	ld.shared.f32 	%f17, [%r8+32];
	add.f32 	%f18, %f16, %f17;
	ld.shared.f32 	%f19, [%r8+16];
	add.f32 	%f20, %f18, %f19;
	ld.shared.f32 	%f21, [%r8+8];
	add.f32 	%f22, %f20, %f21;
	ld.shared.f32 	%f23, [%r8+4];
	add.f32 	%f24, %f22, %f23;
	st.shared.f32 	[%r8], %f24;
	setp.ne.s32 	%p7, %r1, 0;
	@%p7 bra 	$L__BB0_10;
	ld.shared.f32 	%f25, [_ZZ5mult5PiS_S_E5cache];
	cvt.rzi.s32.f32 	%r25, %f25;
	cvta.to.global.u64 	%rd12, %rd5;
	mul.wide.u32 	%rd13, %r2, 4;
	add.s64 	%rd14, %rd12, %rd13;
	st.global.u32 	[%rd14], %r25;
$L__BB0_10:
	ret;

}


// ===== COMPILED SASS (sm_100) =====

	.target	sm_100

	.elftype	@"ET_EXEC"


//--------------------- .note.nv.tkinfo           --------------------------
	.section	.note.nv.tkinfo,"",@"SHT_NOTE"
	.sectionflags	@"SHF_NOTE_NV_TKINFO"
	.tkinfo
        /*0018*/ 	.word	0x00000002
        /*0030*/ 	.string	""
        /*0030*/ 	.string	"ptxas"
        /*0030*/ 	.string	"Cuda compilation tools, release 13.0, V13.0.88"
        /*0030*/ 	.string	"Build cuda_13.0.r13.0/compiler.36424714_0"
        /*0030*/ 	.string	"-arch sm_100 -m 64 "



//--------------------- .note.nv.cuinfo           --------------------------
	.section	.note.nv.cuinfo,"",@"SHT_NOTE"
	.sectionflags	@"SHF_NOTE_NV_CUINFO"
        /*0018*/ 	.short	0x0002
        /*001a*/ 	.short	0x0064
        /*001c*/ 	.short	0x0082
	.zero		2


//--------------------- .nv.info                  --------------------------
	.section	.nv.info,"",@"SHT_CUDA_INFO"
	.align	4


	//----- nvinfo : EIATTR_REGCOUNT
	.align		4
        /*0000*/ 	.byte	0x04, 0x2f
        /*0002*/ 	.short	(.L_1 - .L_0)
	.align		4
.L_0:
        /*0004*/ 	.word	index@(_Z5mult5PiS_S_)
        /*0008*/ 	.word	0x00000019


	//----- nvinfo : EIATTR_FRAME_SIZE
	.align		4
.L_1:
        /*000c*/ 	.byte	0x04, 0x11
        /*000e*/ 	.short	(.L_3 - .L_2)
	.align		4
.L_2:
        /*0010*/ 	.word	index@(_Z5mult5PiS_S_)
        /*0014*/ 	.word	0x00000000


	//----- nvinfo : EIATTR_MIN_STACK_SIZE
	.align		4
.L_3:
        /*0018*/ 	.byte	0x04, 0x12
        /*001a*/ 	.short	(.L_5 - .L_4)
	.align		4
.L_4:
        /*001c*/ 	.word	index@(_Z5mult5PiS_S_)
        /*0020*/ 	.word	0x00000000
.L_5:


//--------------------- .nv.compat                --------------------------
	.section	.nv.compat,"",@"SHT_CUDA_COMPAT_INFO"
	.align	4
        /*0000*/ 	.byte	0x02, 0x09, 0x00, 0x00, 0x02, 0x02, 0x01, 0x00, 0x02, 0x05, 0x05, 0x00, 0x03, 0x07, 0x01, 0x01
        /*0010*/ 	.byte	0x02, 0x03, 0x00, 0x00, 0x02, 0x06, 0x01, 0x00, 0x04, 0x0b, 0x08, 0x00, 0x09, 0x00, 0x00, 0x00
        /*0020*/ 	.byte	0x00, 0x00, 0x00, 0x00


//--------------------- .nv.info._Z5mult5PiS_S_   --------------------------
	.section	.nv.info._Z5mult5PiS_S_,"",@"SHT_CUDA_INFO"
	.sectionflags	@""
	.align	4


	//----- nvinfo : EIATTR_CUDA_API_VERSION
	.align		4
        /*0000*/ 	.byte	0x04, 0x37
        /*0002*/ 	.short	(.L_7 - .L_6)
.L_6:
        /*0004*/ 	.word	0x00000082


	//----- nvinfo : EIATTR_KPARAM_INFO
	.align		4
.L_7:
        /*0008*/ 	.byte	0x04, 0x17
        /*000a*/ 	.short	(.L_9 - .L_8)
.L_8:
        /*000c*/ 	.word	0x00000000
        /*0010*/ 	.short	0x0002
        /*0012*/ 	.short	0x0010
        /*0014*/ 	.byte	0x00, 0xf5, 0x21, 0x00


	//----- nvinfo : EIATTR_KPARAM_INFO
	.align		4
.L_9:
        /*0018*/ 	.byte	0x04, 0x17
        /*001a*/ 	.short	(.L_11 - .L_10)
.L_10:
        /*001c*/ 	.word	0x00000000
        /*0020*/ 	.short	0x0001
        /*0022*/ 	.short	0x0008
        /*0024*/ 	.byte	0x00, 0xf5, 0x21, 0x00


	//----- nvinfo : EIATTR_KPARAM_INFO
	.align		4
.L_11:
        /*0028*/ 	.byte	0x04, 0x17
        /*002a*/ 	.short	(.L_13 - .L_12)
.L_12:
        /*002c*/ 	.word	0x00000000
        /*0030*/ 	.short	0x0000
        /*0032*/ 	.short	0x0000
        /*0034*/ 	.byte	0x00, 0xf5, 0x21, 0x00


	//----- nvinfo : EIATTR_SPARSE_MMA_MASK
	.align		4
.L_13:
        /*0038*/ 	.byte	0x03, 0x50
        /*003a*/ 	.short	0x0000


	//----- nvinfo : EIATTR_MAXREG_COUNT
	.align		4
        /*003c*/ 	.byte	0x03, 0x1b
        /*003e*/ 	.short	0x00ff


	//----- nvinfo : EIATTR_NUM_BARRIERS
	.align		4
        /*0040*/ 	.byte	0x02, 0x4c
        /*0042*/ 	.byte	0x01
	.zero		1


	//----- nvinfo : EIATTR_MERCURY_ISA_VERSION
	.align		4
        /*0044*/ 	.byte	0x03, 0x5f
        /*0046*/ 	.short	0x0101


	//----- nvinfo : EIATTR_VRC_CTA_INIT_COUNT
	.align		4
        /*0048*/ 	.byte	0x02, 0x4a
	.zero		1
	.zero		1


	//----- nvinfo : EIATTR_EXIT_INSTR_OFFSETS
	.align		4
        /*004c*/ 	.byte	0x04, 0x1c
        /*004e*/ 	.short	(.L_15 - .L_14)


	//   ....[0]....
.L_14:
        /*0050*/ 	.word	0x00000390


	//   ....[1]....
        /*0054*/ 	.word	0x00000490


	//   ....[2]....
        /*0058*/ 	.word	0x00000520


	//----- nvinfo : EIATTR_CRS_STACK_SIZE
	.align		4
.L_15:
        /*005c*/ 	.byte	0x04, 0x1e
        /*005e*/ 	.short	(.L_17 - .L_16)
.L_16:
        /*0060*/ 	.word	0x00000000


	//----- nvinfo : EIATTR_CBANK_PARAM_SIZE
	.align		4
.L_17:
        /*0064*/ 	.byte	0x03, 0x19
        /*0066*/ 	.short	0x0018


	//----- nvinfo : EIATTR_PARAM_CBANK
	.align		4
        /*0068*/ 	.byte	0x04, 0x0a
        /*006a*/ 	.short	(.L_19 - .L_18)
	.align		4
.L_18:
        /*006c*/ 	.word	index@(.nv.constant0._Z5mult5PiS_S_)
        /*0070*/ 	.short	0x0380
        /*0072*/ 	.short	0x0018


	//----- nvinfo : EIATTR_SW_WAR
	.align		4
.L_19:
        /*0074*/ 	.byte	0x04, 0x36
        /*0076*/ 	.short	(.L_21 - .L_20)
.L_20:
        /*0078*/ 	.word	0x00000008
.L_21:


//--------------------- .nv.callgraph             --------------------------
	.section	.nv.callgraph,"",@"SHT_CUDA_CALLGRAPH"
	.align	4
	.sectionentsize	8
	.align		4
        /*0000*/ 	.word	0x00000000
	.align		4
        /*0004*/ 	.word	0xffffffff
	.align		4
        /*0008*/ 	.word	0x00000000
	.align		4
        /*000c*/ 	.word	0xfffffffe
	.align		4
        /*0010*/ 	.word	0x00000000
	.align		4
        /*0014*/ 	.word	0xfffffffd
	.align		4
        /*0018*/ 	.word	0x00000000
	.align		4
        /*001c*/ 	.word	0xfffffffc


//--------------------- .text._Z5mult5PiS_S_      --------------------------
	.section	.text._Z5mult5PiS_S_,"ax",@progbits
	.align	128
        .global         _Z5mult5PiS_S_
        .type           _Z5mult5PiS_S_,@function
        .size           _Z5mult5PiS_S_,(.L_x_6 - _Z5mult5PiS_S_)
        .other          _Z5mult5PiS_S_,@"STO_CUDA_ENTRY STV_DEFAULT"
_Z5mult5PiS_S_:
.text._Z5mult5PiS_S_:
[----:B------:R-:W-:Y:S01]  /*0000*/  LDC R1, c[0x0][0x37c] ;  /* 0x0000df00ff017b82 */ /* 0x000fe20000000800 */
[----:B------:R-:W0:Y:S01]  /*0010*/  S2R R0, SR_CTAID.X ;  /* 0x0000000000007919 */ /* 0x000e220000002500 */
[----:B------:R-:W1:Y:S01]  /*0020*/  LDCU UR4, c[0x0][0x360] ;  /* 0x00006c00ff0477ac */ /* 0x000e620008000800 */
[----:B------:R-:W-:Y:S01]  /*0030*/  BSSY.RECONVERGENT B0, `(.L_x_0) ;  /* 0x0000021000007945 */ /* 0x000fe20003800200 */
[----:B------:R-:W-:Y:S01]  /*0040*/  HFMA2 R16, -RZ, RZ, 0, 0 ;  /* 0x00000000ff107431 */ /* 0x000fe200000001ff */
[----:B------:R-:W2:Y:S01]  /*0050*/  S2R R6, SR_TID.X ;  /* 0x0000000000067919 */ /* 0x000ea20000002100 */
[----:B------:R-:W3:Y:S01]  /*0060*/  LDCU.64 UR6, c[0x0][0x358] ;  /* 0x00006b00ff0677ac */ /* 0x000ee20008000a00 */
[----:B-1----:R-:W-:Y:S01]  /*0070*/  MOV R7, UR4 ;  /* 0x0000000400077c02 */ /* 0x002fe20008000f00 */
[----:B0-----:R-:W-:-:S05]  /*0080*/  IMAD R3, R0, UR4, RZ ;  /* 0x0000000400037c24 */ /* 0x001fca000f8e02ff */
[----:B--2---:R-:W-:-:S04]  /*0090*/  LEA R8, R3, R6, 0x1 ;  /* 0x0000000603087211 */ /* 0x004fc800078e08ff */
[----:B------:R-:W-:-:S13]  /*00a0*/  ISETP.GT.AND P0, PT, R8, 0x83ff, PT ;  /* 0x000083ff0800780c */ /* 0x000fda0003f04270 */
[----:B---3--:R-:W-:Y:S05]  /*00b0*/  @P0 BRA `(.L_x_1) ;  /* 0x0000000000600947 */ /* 0x008fea0003800000 */
[----:B------:R-:W0:Y:S01]  /*00c0*/  LDC.64 R2, c[0x0][0x380] ;  /* 0x0000e000ff027b82 */ /* 0x000e220000000a00 */
[----:B------:R-:W1:Y:S01]  /*00d0*/  LDCU UR4, c[0x0][0x370] ;  /* 0x00006e00ff0477ac */ /* 0x000e620008000800 */
[----:B------:R-:W-:Y:S02]  /*00e0*/  MOV R17, R8 ;  /* 0x0000000800117202 */ /* 0x000fe40000000f00 */
[----:B------:R-:W-:-:S04]  /*00f0*/  MOV R16, RZ ;  /* 0x000000ff00107202 */ /* 0x000fc80000000f00 */
[----:B------:R-:W2:Y:S01]  /*0100*/  LDC.64 R4, c[0x0][0x388] ;  /* 0x0000e200ff047b82 */ /* 0x000ea20000000a00 */
[----:B-1----:R-:W-:-:S07]  /*0110*/  IMAD R22, R7, UR4, RZ ;  /* 0x0000000407167c24 */ /* 0x002fce000f8e02ff */
.L_x_2:
[----:B------:R-:W-:Y:S01]  /*0120*/  IADD3 R15, PT, PT, R7, R17, RZ ;  /* 0x00000011070f7210 */ /* 0x000fe20007ffe0ff */
[----:B0-----:R-:W-:-:S04]  /*0130*/  IMAD.WIDE R8, R17, 0x4, R2 ;  /* 0x0000000411087825 */ /* 0x001fc800078e0202 */
[----:B--2---:R-:W-:Y:S02]  /*0140*/  IMAD.WIDE R10, R17, 0x4, R4 ;  /* 0x00000004110a7825 */ /* 0x004fe400078e0204 */
[----:B------:R-:W2:Y:S02]  /*0150*/  LDG.E R8, desc[UR6][R8.64] ;  /* 0x0000000608087981 */ /* 0x000ea4000c1e1900 */
[C---:B------:R-:W-:Y:S02]  /*0160*/  IMAD.WIDE.U32 R12, R15.reuse, 0x4, R2 ;  /* 0x000000040f0c7825 */ /* 0x040fe400078e0002 */
[----:B------:R-:W2:Y:S02]  /*0170*/  LDG.E R11, desc[UR6][R10.64] ;  /* 0x000000060a0b7981 */ /* 0x000ea4000c1e1900 */
[----:B------:R-:W-:Y:S02]  /*0180*/  IMAD.WIDE.U32 R14, R15, 0x4, R4 ;  /* 0x000000040f0e7825 */ /* 0x000fe400078e0004 */
[----:B------:R-:W3:Y:S04]  /*0190*/  LDG.E R12, desc[UR6][R12.64] ;  /* 0x000000060c0c7981 */ /* 0x000ee8000c1e1900 */
[----:B------:R-:W3:Y:S01]  /*01a0*/  LDG.E R15, desc[UR6][R14.64] ;  /* 0x000000060e0f7981 */ /* 0x000ee2000c1e1900 */
[----:B------:R-:W-:-:S04]  /*01b0*/  IADD3 R17, PT, PT, R22, R17, RZ ;  /* 0x0000001116117210 */ /* 0x000fc80007ffe0ff */
[----:B------:R-:W-:Y:S01]  /*01c0*/  ISETP.GE.AND P0, PT, R17, 0x8400, PT ;  /* 0x000084001100780c */ /* 0x000fe20003f06270 */
[----:B--2---:R-:W-:-:S05]  /*01d0*/  IMAD R18, R8, R11, RZ ;  /* 0x0000000b08127224 */ /* 0x004fca00078e02ff */
[----:B------:R-:W-:Y:S01]  /*01e0*/  I2FP.F32.S32 R19, R18 ;  /* 0x0000001200137245 */ /* 0x000fe20000201400 */
[----:B---3--:R-:W-:-:S04]  /*01f0*/  IMAD R20, R12, R15, RZ ;  /* 0x0000000f0c147224 */ /* 0x008fc800078e02ff */
[----:B------:R-:W-:Y:S01]  /*0200*/  FADD R16, R19, R16 ;  /* 0x0000001013107221 */ /* 0x000fe20000000000 */
[----:B------:R-:W-:-:S05]  /*0210*/  I2FP.F32.S32 R9, R20 ;  /* 0x0000001400097245 */ /* 0x000fca0000201400 */
[----:B------:R-:W-:Y:S01]  /*0220*/  FADD R16, R16, R9 ;  /* 0x0000000910107221 */ /* 0x000fe20000000000 */
[----:B------:R-:W-:Y:S06]  /*0230*/  @!P0 BRA `(.L_x_2) ;  /* 0xfffffffc00b88947 */ /* 0x000fec000383ffff */
.L_x_1:
[----:B------:R-:W-:Y:S05]  /*0240*/  BSYNC.RECONVERGENT B0 ;  /* 0x0000000000007941 */ /* 0x000fea0003800200 */
.L_x_0:
[----:B------:R-:W0:Y:S01]  /*0250*/  S2UR UR5, SR_CgaCtaId ;  /* 0x00000000000579c3 */ /* 0x000e220000008800 */
[----:B------:R-:W-:Y:S01]  /*0260*/  UMOV UR4, 0x400 ;  /* 0x0000040000047882 */ /* 0x000fe20000000000 */
[----:B------:R-:W-:Y:S02]  /*0270*/  ISETP.GE.U32.AND P1, PT, R7, 0x42, PT ;  /* 0x000000420700780c */ /* 0x000fe40003f26070 */
[----:B------:R-:W-:Y:S01]  /*0280*/  ISETP.GT.U32.AND P0, PT, R6, 0x1f, PT ;  /* 0x0000001f0600780c */ /* 0x000fe20003f04070 */
[----:B0-----:R-:W-:-:S06]  /*0290*/  ULEA UR4, UR5, UR4, 0x18 ;  /* 0x0000000405047291 */ /* 0x001fcc000f8ec0ff */
[----:B------:R-:W-:-:S05]  /*02a0*/  LEA R3, R6, UR4, 0x2 ;  /* 0x0000000406037c11 */ /* 0x000fca000f8e10ff */
[----:B------:R0:W-:Y:S01]  /*02b0*/  STS [R3], R16 ;  /* 0x0000001003007388 */ /* 0x0001e20000000800 */
[----:B------:R-:W-:Y:S06]  /*02c0*/  BAR.SYNC.DEFER_BLOCKING 0x0 ;  /* 0x0000000000007b1d */ /* 0x000fec0000010000 */
[----:B------:R-:W-:Y:S05]  /*02d0*/  @!P1 BRA `(.L_x_3) ;  /* 0x00000000002c9947 */ /* 0x000fea0003800000 */
.L_x_4:
[----:B------:R-:W-:-:S04]  /*02e0*/  SHF.R.U32.HI R8, RZ, 0x1, R7 ;  /* 0x00000001ff087819 */ /* 0x000fc80000011607 */
[----:B------:R-:W-:-:S13]  /*02f0*/  ISETP.GE.U32.AND P1, PT, R6, R8, PT ;  /* 0x000000080600720c */ /* 0x000fda0003f26070 */
[----:B------:R-:W-:Y:S01]  /*0300*/  @!P1 LEA R2, R8, R3, 0x2 ;  /* 0x0000000308029211 */ /* 0x000fe200078e10ff */
[----:B------:R-:W-:Y:S05]  /*0310*/  @!P1 LDS R5, [R3] ;  /* 0x0000000003059984 */ /* 0x000fea0000000800 */
[----:B------:R-:W1:Y:S02]  /*0320*/  @!P1 LDS R2, [R2] ;  /* 0x0000000002029984 */ /* 0x000e640000000800 */
[----:B-1----:R-:W-:-:S05]  /*0330*/  @!P1 FADD R4, R2, R5 ;  /* 0x0000000502049221 */ /* 0x002fca0000000000 */
[----:B------:R1:W-:Y:S01]  /*0340*/  @!P1 STS [R3], R4 ;  /* 0x0000000403009388 */ /* 0x0003e20000000800 */
[----:B------:R-:W-:Y:S01]  /*0350*/  BAR.SYNC.DEFER_BLOCKING 0x0 ;  /* 0x0000000000007b1d */ /* 0x000fe20000010000 */
[----:B------:R-:W-:Y:S02]  /*0360*/  ISETP.GT.U32.AND P1, PT, R7, 0x83, PT ;  /* 0x000000830700780c */ /* 0x000fe40003f24070 */
[----:B------:R-:W-:-:S11]  /*0370*/  MOV R7, R8 ;  /* 0x0000000800077202 */ /* 0x000fd60000000f00 */
[----:B-1----:R-:W-:Y:S05]  /*0380*/  @P1 BRA `(.L_x_4) ;  /* 0xfffffffc00d41947 */ /* 0x002fea000383ffff */
.L_x_3:
[----:B------:R-:W-:Y:S05]  /*0390*/  @P0 EXIT ;  /* 0x000000000000094d */ /* 0x000fea0003800000 */
[----:B------:R-:W-:Y:S01]  /*03a0*/  LDS R2, [R3+0x80] ;  /* 0x0000800003027984 */ /* 0x000fe20000000800 */
[----:B------:R-:W-:-:S03]  /*03b0*/  ISETP.NE.AND P0, PT, R6, RZ, PT ;  /* 0x000000ff0600720c */ /* 0x000fc60003f05270 */
[----:B------:R-:W1:Y:S04]  /*03c0*/  LDS R5, [R3] ;  /* 0x0000000003057984 */ /* 0x000e680000000800 */
[----:B------:R-:W2:Y:S04]  /*03d0*/  LDS R7, [R3+0x40] ;  /* 0x0000400003077984 */ /* 0x000ea80000000800 */
[----:B------:R-:W3:Y:S04]  /*03e0*/  LDS R9, [R3+0x20] ;  /* 0x0000200003097984 */ /* 0x000ee80000000800 */
[----:B------:R-:W4:Y:S04]  /*03f0*/  LDS R11, [R3+0x10] ;  /* 0x00001000030b7984 */ /* 0x000f280000000800 */
[----:B------:R-:W5:Y:S04]  /*0400*/  LDS R13, [R3+0x8] ;  /* 0x00000800030d7984 */ /* 0x000f680000000800 */
[----:B------:R-:W0:Y:S01]  /*0410*/  LDS R15, [R3+0x4] ;  /* 0x00000400030f7984 */ /* 0x000e220000000800 */
[----:B-1----:R-:W-:-:S04]  /*0420*/  FADD R2, R2, R5 ;  /* 0x0000000502027221 */ /* 0x002fc80000000000 */
[----:B--2---:R-:W-:-:S04]  /*0430*/  FADD R2, R2, R7 ;  /* 0x0000000702027221 */ /* 0x004fc80000000000 */
[----:B---3--:R-:W-:-:S04]  /*0440*/  FADD R2, R2, R9 ;  /* 0x0000000902027221 */ /* 0x008fc80000000000 */
[----:B----4-:R-:W-:-:S04]  /*0450*/  FADD R2, R2, R11 ;  /* 0x0000000b02027221 */ /* 0x010fc80000000000 */
[----:B-----5:R-:W-:-:S04]  /*0460*/  FADD R2, R2, R13 ;  /* 0x0000000d02027221 */ /* 0x020fc80000000000 */
[----:B0-----:R-:W-:-:S05]  /*0470*/  FADD R2, R2, R15 ;  /* 0x0000000f02027221 */ /* 0x001fca0000000000 */
[----:B------:R0:W-:Y:S01]  /*0480*/  STS [R3], R2 ;  /* 0x0000000203007388 */ /* 0x0001e20000000800 */
[----:B------:R-:W-:Y:S05]  /*0490*/  @P0 EXIT ;  /* 0x000000000000094d */ /* 0x000fea0003800000 */
[----:B------:R-:W1:Y:S01]  /*04a0*/  S2UR UR5, SR_CgaCtaId ;  /* 0x00000000000579c3 */ /* 0x000e620000008800 */
[----:B------:R-:W-:-:S07]  /*04b0*/  UMOV UR4, 0x400 ;  /* 0x0000040000047882 */ /* 0x000fce0000000000 */
[----:B0-----:R-:W0:Y:S01]  /*04c0*/  LDC.64 R2, c[0x0][0x390] ;  /* 0x0000e400ff027b82 */ /* 0x001e220000000a00 */
[----:B-1----:R-:W-:Y:S01]  /*04d0*/  ULEA UR4, UR5, UR4, 0x18 ;  /* 0x0000000405047291 */ /* 0x002fe2000f8ec0ff */
[----:B0-----:R-:W-:-:S08]  /*04e0*/  IMAD.WIDE.U32 R2, R0, 0x4, R2 ;  /* 0x0000000400027825 */ /* 0x001fd000078e0002 */
[----:B------:R-:W0:Y:S02]  /*04f0*/  LDS R4, [UR4] ;  /* 0x00000004ff047984 */ /* 0x000e240008000800 */
[----:B0-----:R-:W0:Y:S02]  /*0500*/  F2I.TRUNC.NTZ R5, R4 ;  /* 0x0000000400057305 */ /* 0x001e24000020f100 */
[----:B0-----:R-:W-:Y:S01]  /*0510*/  STG.E desc[UR6][R2.64], R5 ;  /* 0x0000000502007986 */ /* 0x001fe2000c101906 */
[----:B------:R-:W-:Y:S05]  /*0520*/  EXIT ;  /* 0x000000000000794d */ /* 0x000fea0003800000 */
.L_x_5:
[----:B------:R-:W-:-:S00]  /*0530*/  BRA `(.L_x_5) ;  /* 0xfffffffc00fc7947 */ /* 0x000fc0000383ffff */
[----:B------:R-:W-:-:S00]  /*0540*/  NOP ;  /* 0x0000000000007918 */ /* 0x000fc00000000000 */
        /* <DEDUP_REMOVED lines=11> */
.L_x_6:


//--------------------- .nv.shared._Z5mult5PiS_S_ --------------------------
	.section	.nv.shared._Z5mult5PiS_S_,"aw",@nobits
	.sectionflags	@""
	.align	4
.nv.shared._Z5mult5PiS_S_:
	.zero		2048


//--------------------- .nv.shared.reserved.0     --------------------------
	.section	.nv.shared.reserved.0,"aw",@nobits
	.weak		__nv_reservedSMEM_offset_0_alias
	.size		__nv_reservedSMEM_offset_0_alias, 0, 64
	.other		__nv_reservedSMEM_offset_0_alias,@"STO_CUDA_RESERVED_SHARED STV_DEFAULT"
__nv_reservedSMEM_offset_0_alias:
	.zero		0
	.zero		64


//--------------------- .nv.constant0._Z5mult5PiS_S_ --------------------------
	.section	.nv.constant0._Z5mult5PiS_S_,"a",@progbits
	.sectionflags	@""
	.align	4
.nv.constant0._Z5mult5PiS_S_:
	.zero		920


//--------------------- SYMBOLS --------------------------

	.type		.nv.reservedSmem.offset0,@object
	.size		.nv.reservedSmem.offset0,0x4
	.type		.nv.reservedSmem.cap,@object
	.size		.nv.reservedSmem.cap,0x4
